//
// Generated by NVIDIA NVVM Compiler
//
// Compiler Build ID: CL-36424714
// Cuda compilation tools, release 13.0, V13.0.88
// Based on NVVM 20.0.0
//

.version 9.0
.target sm_100
.address_size 64

	// .globl	_Z25sgemm_globalMemory_kernelPfS_S_iii

.visible .entry _Z25sgemm_globalMemory_kernelPfS_S_iii(
	.param .u64 .ptr .align 1 _Z25sgemm_globalMemory_kernelPfS_S_iii_param_0,
	.param .u64 .ptr .align 1 _Z25sgemm_globalMemory_kernelPfS_S_iii_param_1,
	.param .u64 .ptr .align 1 _Z25sgemm_globalMemory_kernelPfS_S_iii_param_2,
	.param .u32 _Z25sgemm_globalMemory_kernelPfS_S_iii_param_3,
	.param .u32 _Z25sgemm_globalMemory_kernelPfS_S_iii_param_4,
	.param .u32 _Z25sgemm_globalMemory_kernelPfS_S_iii_param_5
)
{
	.reg .pred 	%p<10>;
	.reg .b32 	%r<95>;
	.reg .b32 	%f<68>;
	.reg .b64 	%rd<132>;

	ld.param.u64 	%rd6, [_Z25sgemm_globalMemory_kernelPfS_S_iii_param_0];
	ld.param.u64 	%rd7, [_Z25sgemm_globalMemory_kernelPfS_S_iii_param_1];
	ld.param.u32 	%r41, [_Z25sgemm_globalMemory_kernelPfS_S_iii_param_4];
	ld.param.u32 	%r42, [_Z25sgemm_globalMemory_kernelPfS_S_iii_param_5];
	cvta.to.global.u64 	%rd1, %rd7;
	cvta.to.global.u64 	%rd2, %rd6;
	mov.u32 	%r43, %ntid.x;
	mov.u32 	%r44, %ctaid.x;
	mul.lo.s32 	%r1, %r43, %r44;
	mul.lo.s32 	%r45, %r42, %r1;
	cvt.u64.u32 	%rd3, %r45;
	mov.u32 	%r46, %ntid.y;
	mov.u32 	%r47, %ctaid.y;
	mul.lo.s32 	%r48, %r46, %r47;
	cvt.u64.u32 	%rd4, %r48;
	setp.lt.s32 	%p1, %r42, 1;
	mov.f32 	%f67, 0f00000000;
	@%p1 bra 	$L__BB0_12;
	mov.u32 	%r50, %tid.x;
	mul.lo.s32 	%r2, %r42, %r50;
	mov.u32 	%r3, %tid.y;
	and.b32  	%r4, %r42, 7;
	setp.lt.u32 	%p2, %r42, 8;
	mov.f32 	%f67, 0f00000000;
	mov.b32 	%r93, 0;
	@%p2 bra 	$L__BB0_4;
	and.b32  	%r93, %r42, 2147483640;
	neg.s32 	%r91, %r93;
	add.s32 	%r90, %r3, %r41;
	shl.b32 	%r51, %r41, 1;
	add.s32 	%r89, %r3, %r51;
	mad.lo.s32 	%r88, %r41, 3, %r3;
	shl.b32 	%r52, %r41, 2;
	add.s32 	%r87, %r3, %r52;
	mad.lo.s32 	%r86, %r41, 5, %r3;
	mad.lo.s32 	%r85, %r41, 6, %r3;
	mad.lo.s32 	%r84, %r41, 7, %r3;
	add.s32 	%r82, %r2, 3;
	mov.f32 	%f67, 0f00000000;
	mov.u32 	%r83, %r3;
$L__BB0_3:
	.pragma "nounroll";
	add.s32 	%r53, %r82, -3;
	cvt.u64.u32 	%rd8, %r53;
	add.s64 	%rd9, %rd8, %rd3;
	shl.b64 	%rd10, %rd9, 2;
	add.s64 	%rd11, %rd2, %rd10;
	ld.global.f32 	%f17, [%rd11];
	cvt.u64.u32 	%rd12, %r83;
	add.s64 	%rd13, %rd12, %rd4;
	shl.b64 	%rd14, %rd13, 2;
	add.s64 	%rd15, %rd1, %rd14;
	ld.global.f32 	%f18, [%rd15];
	fma.rn.f32 	%f19, %f17, %f18, %f67;
	add.s32 	%r54, %r82, -2;
	cvt.u64.u32 	%rd16, %r54;
	add.s64 	%rd17, %rd16, %rd3;
	shl.b64 	%rd18, %rd17, 2;
	add.s64 	%rd19, %rd2, %rd18;
	ld.global.f32 	%f20, [%rd19];
	cvt.u64.u32 	%rd20, %r90;
	add.s64 	%rd21, %rd20, %rd4;
	shl.b64 	%rd22, %rd21, 2;
	add.s64 	%rd23, %rd1, %rd22;
	ld.global.f32 	%f21, [%rd23];
	fma.rn.f32 	%f22, %f20, %f21, %f19;
	add.s32 	%r55, %r82, -1;
	cvt.u64.u32 	%rd24, %r55;
	add.s64 	%rd25, %rd24, %rd3;
	shl.b64 	%rd26, %rd25, 2;
	add.s64 	%rd27, %rd2, %rd26;
	ld.global.f32 	%f23, [%rd27];
	cvt.u64.u32 	%rd28, %r89;
	add.s64 	%rd29, %rd28, %rd4;
	shl.b64 	%rd30, %rd29, 2;
	add.s64 	%rd31, %rd1, %rd30;
	ld.global.f32 	%f24, [%rd31];
	fma.rn.f32 	%f25, %f23, %f24, %f22;
	add.s32 	%r56, %r82, 4;
	cvt.u64.u32 	%rd32, %r82;
	add.s64 	%rd33, %rd32, %rd3;
	shl.b64 	%rd34, %rd33, 2;
	add.s64 	%rd35, %rd2, %rd34;
	ld.global.f32 	%f26, [%rd35];
	cvt.u64.u32 	%rd36, %r88;
	add.s64 	%rd37, %rd36, %rd4;
	shl.b64 	%rd38, %rd37, 2;
	add.s64 	%rd39, %rd1, %rd38;
	ld.global.f32 	%f27, [%rd39];
	fma.rn.f32 	%f28, %f26, %f27, %f25;
	add.s32 	%r57, %r82, 1;
	cvt.u64.u32 	%rd40, %r57;
	add.s64 	%rd41, %rd40, %rd3;
	shl.b64 	%rd42, %rd41, 2;
	add.s64 	%rd43, %rd2, %rd42;
	ld.global.f32 	%f29, [%rd43];
	cvt.u64.u32 	%rd44, %r87;
	add.s64 	%rd45, %rd44, %rd4;
	shl.b64 	%rd46, %rd45, 2;
	add.s64 	%rd47, %rd1, %rd46;
	ld.global.f32 	%f30, [%rd47];
	fma.rn.f32 	%f31, %f29, %f30, %f28;
	add.s32 	%r58, %r82, 2;
	cvt.u64.u32 	%rd48, %r58;
	add.s64 	%rd49, %rd48, %rd3;
	shl.b64 	%rd50, %rd49, 2;
	add.s64 	%rd51, %rd2, %rd50;
	ld.global.f32 	%f32, [%rd51];
	cvt.u64.u32 	%rd52, %r86;
	add.s64 	%rd53, %rd52, %rd4;
	shl.b64 	%rd54, %rd53, 2;
	add.s64 	%rd55, %rd1, %rd54;
	ld.global.f32 	%f33, [%rd55];
	fma.rn.f32 	%f34, %f32, %f33, %f31;
	add.s32 	%r59, %r82, 3;
	cvt.u64.u32 	%rd56, %r59;
	add.s64 	%rd57, %rd56, %rd3;
	shl.b64 	%rd58, %rd57, 2;
	add.s64 	%rd59, %rd2, %rd58;
	ld.global.f32 	%f35, [%rd59];
	cvt.u64.u32 	%rd60, %r85;
	add.s64 	%rd61, %rd60, %rd4;
	shl.b64 	%rd62, %rd61, 2;
	add.s64 	%rd63, %rd1, %rd62;
	ld.global.f32 	%f36, [%rd63];
	fma.rn.f32 	%f37, %f35, %f36, %f34;
	cvt.u64.u32 	%rd64, %r56;
	add.s64 	%rd65, %rd64, %rd3;
	shl.b64 	%rd66, %rd65, 2;
	add.s64 	%rd67, %rd2, %rd66;
	ld.global.f32 	%f38, [%rd67];
	cvt.u64.u32 	%rd68, %r84;
	add.s64 	%rd69, %rd68, %rd4;
	shl.b64 	%rd70, %rd69, 2;
	add.s64 	%rd71, %rd1, %rd70;
	ld.global.f32 	%f39, [%rd71];
	fma.rn.f32 	%f67, %f38, %f39, %f37;
	add.s32 	%r91, %r91, 8;
	shl.b32 	%r60, %r41, 3;
	add.s32 	%r90, %r90, %r60;
	add.s32 	%r89, %r89, %r60;
	add.s32 	%r88, %r88, %r60;
	add.s32 	%r87, %r87, %r60;
	add.s32 	%r86, %r86, %r60;
	add.s32 	%r85, %r85, %r60;
	add.s32 	%r84, %r84, %r60;
	add.s32 	%r83, %r83, %r60;
	add.s32 	%r82, %r82, 8;
	setp.ne.s32 	%p3, %r91, 0;
	@%p3 bra 	$L__BB0_3;
$L__BB0_4:
	setp.eq.s32 	%p4, %r4, 0;
	@%p4 bra 	$L__BB0_12;
	and.b32  	%r36, %r42, 3;
	setp.lt.u32 	%p5, %r4, 4;
	@%p5 bra 	$L__BB0_7;
	add.s32 	%r61, %r93, %r2;
	cvt.u64.u32 	%rd72, %r61;
	add.s64 	%rd73, %rd72, %rd3;
	shl.b64 	%rd74, %rd73, 2;
	add.s64 	%rd75, %rd2, %rd74;
	ld.global.f32 	%f41, [%rd75];
	mad.lo.s32 	%r62, %r93, %r41, %r3;
	cvt.u64.u32 	%rd76, %r62;
	add.s64 	%rd77, %rd76, %rd4;
	shl.b64 	%rd78, %rd77, 2;
	add.s64 	%rd79, %rd1, %rd78;
	ld.global.f32 	%f42, [%rd79];
	fma.rn.f32 	%f43, %f41, %f42, %f67;
	add.s32 	%r63, %r61, 1;
	cvt.u64.u32 	%rd80, %r63;
	add.s64 	%rd81, %rd80, %rd3;
	shl.b64 	%rd82, %rd81, 2;
	add.s64 	%rd83, %rd2, %rd82;
	ld.global.f32 	%f44, [%rd83];
	add.s32 	%r64, %r62, %r41;
	cvt.u64.u32 	%rd84, %r64;
	add.s64 	%rd85, %rd84, %rd4;
	shl.b64 	%rd86, %rd85, 2;
	add.s64 	%rd87, %rd1, %rd86;
	ld.global.f32 	%f45, [%rd87];
	fma.rn.f32 	%f46, %f44, %f45, %f43;
	add.s32 	%r65, %r61, 2;
	cvt.u64.u32 	%rd88, %r65;
	add.s64 	%rd89, %rd88, %rd3;
	shl.b64 	%rd90, %rd89, 2;
	add.s64 	%rd91, %rd2, %rd90;
	ld.global.f32 	%f47, [%rd91];
	add.s32 	%r66, %r64, %r41;
	cvt.u64.u32 	%rd92, %r66;
	add.s64 	%rd93, %rd92, %rd4;
	shl.b64 	%rd94, %rd93, 2;
	add.s64 	%rd95, %rd1, %rd94;
	ld.global.f32 	%f48, [%rd95];
	fma.rn.f32 	%f49, %f47, %f48, %f46;
	add.s32 	%r67, %r61, 3;
	cvt.u64.u32 	%rd96, %r67;
	add.s64 	%rd97, %rd96, %rd3;
	shl.b64 	%rd98, %rd97, 2;
	add.s64 	%rd99, %rd2, %rd98;
	ld.global.f32 	%f50, [%rd99];
	add.s32 	%r68, %r66, %r41;
	cvt.u64.u32 	%rd100, %r68;
	add.s64 	%rd101, %rd100, %rd4;
	shl.b64 	%rd102, %rd101, 2;
	add.s64 	%rd103, %rd1, %rd102;
	ld.global.f32 	%f51, [%rd103];
	fma.rn.f32 	%f67, %f50, %f51, %f49;
	add.s32 	%r93, %r93, 4;
$L__BB0_7:
	setp.eq.s32 	%p6, %r36, 0;
	@%p6 bra 	$L__BB0_12;
	setp.eq.s32 	%p7, %r36, 1;
	@%p7 bra 	$L__BB0_10;
	add.s32 	%r69, %r93, %r2;
	cvt.u64.u32 	%rd104, %r69;
	add.s64 	%rd105, %rd104, %rd3;
	shl.b64 	%rd106, %rd105, 2;
	add.s64 	%rd107, %rd2, %rd106;
	ld.global.f32 	%f53, [%rd107];
	mad.lo.s32 	%r70, %r93, %r41, %r3;
	cvt.u64.u32 	%rd108, %r70;
	add.s64 	%rd109, %rd108, %rd4;
	shl.b64 	%rd110, %rd109, 2;
	add.s64 	%rd111, %rd1, %rd110;
	ld.global.f32 	%f54, [%rd111];
	fma.rn.f32 	%f55, %f53, %f54, %f67;
	add.s32 	%r71, %r69, 1;
	cvt.u64.u32 	%rd112, %r71;
	add.s64 	%rd113, %rd112, %rd3;
	shl.b64 	%rd114, %rd113, 2;
	add.s64 	%rd115, %rd2, %rd114;
	ld.global.f32 	%f56, [%rd115];
	add.s32 	%r72, %r70, %r41;
	cvt.u64.u32 	%rd116, %r72;
	add.s64 	%rd117, %rd116, %rd4;
	shl.b64 	%rd118, %rd117, 2;
	add.s64 	%rd119, %rd1, %rd118;
	ld.global.f32 	%f57, [%rd119];
	fma.rn.f32 	%f67, %f56, %f57, %f55;
	add.s32 	%r93, %r93, 2;
$L__BB0_10:
	and.b32  	%r73, %r42, 1;
	setp.eq.b32 	%p8, %r73, 1;
	not.pred 	%p9, %p8;
	@%p9 bra 	$L__BB0_12;
	add.s32 	%r74, %r93, %r2;
	cvt.u64.u32 	%rd120, %r74;
	add.s64 	%rd121, %rd120, %rd3;
	shl.b64 	%rd122, %rd121, 2;
	add.s64 	%rd123, %rd2, %rd122;
	ld.global.f32 	%f58, [%rd123];
	mad.lo.s32 	%r75, %r93, %r41, %r3;
	cvt.u64.u32 	%rd124, %r75;
	add.s64 	%rd125, %rd124, %rd4;
	shl.b64 	%rd126, %rd125, 2;
	add.s64 	%rd127, %rd1, %rd126;
	ld.global.f32 	%f59, [%rd127];
	fma.rn.f32 	%f67, %f58, %f59, %f67;
$L__BB0_12:
	ld.param.u64 	%rd131, [_Z25sgemm_globalMemory_kernelPfS_S_iii_param_2];
	cvt.u32.u64 	%r76, %rd4;
	cvta.to.global.u64 	%rd128, %rd131;
	mov.u32 	%r77, %tid.x;
	add.s32 	%r78, %r1, %r77;
	mov.u32 	%r79, %tid.y;
	add.s32 	%r80, %r76, %r79;
	mad.lo.s32 	%r81, %r41, %r78, %r80;
	mul.wide.s32 	%rd129, %r81, 4;
	add.s64 	%rd130, %rd128, %rd129;
	st.global.f32 	[%rd130], %f67;
	ret;

}


// ===== COMPILED SASS (sm_100) =====

	.target	sm_100

	.elftype	@"ET_EXEC"


//--------------------- .note.nv.tkinfo           --------------------------
	.section	.note.nv.tkinfo,"",@"SHT_NOTE"
	.sectionflags	@"SHF_NOTE_NV_TKINFO"
	.tkinfo
        /*0018*/ 	.word	0x00000002
        /*0030*/ 	.string	""
        /*0030*/ 	.string	"ptxas"
        /*0030*/ 	.string	"Cuda compilation tools, release 13.0, V13.0.88"
        /*0030*/ 	.string	"Build cuda_13.0.r13.0/compiler.36424714_0"
        /*0030*/ 	.string	"-arch sm_100 -m 64 "



//--------------------- .note.nv.cuinfo           --------------------------
	.section	.note.nv.cuinfo,"",@"SHT_NOTE"
	.sectionflags	@"SHF_NOTE_NV_CUINFO"
        /*0018*/ 	.short	0x0002
        /*001a*/ 	.short	0x0064
        /*001c*/ 	.short	0x0082
	.zero		2


//--------------------- .nv.info                  --------------------------
	.section	.nv.info,"",@"SHT_CUDA_INFO"
	.align	4


	//----- nvinfo : EIATTR_REGCOUNT
	.align		4
        /*0000*/ 	.byte	0x04, 0x2f
        /*0002*/ 	.short	(.L_1 - .L_0)
	.align		4
.L_0:
        /*0004*/ 	.word	index@(_Z25sgemm_globalMemory_kernelPfS_S_iii)
        /*0008*/ 	.word	0x00000020


	//----- nvinfo : EIATTR_FRAME_SIZE
	.align		4
.L_1:
        /*000c*/ 	.byte	0x04, 0x11
        /*000e*/ 	.short	(.L_3 - .L_2)
	.align		4
.L_2:
        /*0010*/ 	.word	index@(_Z25sgemm_globalMemory_kernelPfS_S_iii)
        /*0014*/ 	.word	0x00000000


	//----- nvinfo : EIATTR_MIN_STACK_SIZE
	.align		4
.L_3:
        /*0018*/ 	.byte	0x04, 0x12
        /*001a*/ 	.short	(.L_5 - .L_4)
	.align		4
.L_4:
        /*001c*/ 	.word	index@(_Z25sgemm_globalMemory_kernelPfS_S_iii)
        /*0020*/ 	.word	0x00000000
.L_5:


//--------------------- .nv.compat                --------------------------
	.section	.nv.compat,"",@"SHT_CUDA_COMPAT_INFO"
	.align	4
        /*0000*/ 	.byte	0x02, 0x09, 0x00, 0x00, 0x02, 0x02, 0x01, 0x00, 0x02, 0x05, 0x05, 0x00, 0x03, 0x07, 0x01, 0x01
        /*0010*/ 	.byte	0x02, 0x03, 0x00, 0x00, 0x02, 0x06, 0x01, 0x00, 0x04, 0x0b, 0x08, 0x00, 0x09, 0x00, 0x00, 0x00
        /*0020*/ 	.byte	0x00, 0x00, 0x00, 0x00


//--------------------- .nv.info._Z25sgemm_globalMemory_kernelPfS_S_iii --------------------------
	.section	.nv.info._Z25sgemm_globalMemory_kernelPfS_S_iii,"",@"SHT_CUDA_INFO"
	.sectionflags	@""
	.align	4


	//----- nvinfo : EIATTR_CUDA_API_VERSION
	.align		4
        /*0000*/ 	.byte	0x04, 0x37
        /*0002*/ 	.short	(.L_7 - .L_6)
.L_6:
        /*0004*/ 	.word	0x00000082


	//----- nvinfo : EIATTR_KPARAM_INFO
	.align		4
.L_7:
        /*0008*/ 	.byte	0x04, 0x17
        /*000a*/ 	.short	(.L_9 - .L_8)
.L_8:
        /*000c*/ 	.word	0x00000000
        /*0010*/ 	.short	0x0005
        /*0012*/ 	.short	0x0020
        /*0014*/ 	.byte	0x00, 0xf0, 0x11, 0x00


	//----- nvinfo : EIATTR_KPARAM_INFO
	.align		4
.L_9:
        /*0018*/ 	.byte	0x04, 0x17
        /*001a*/ 	.short	(.L_11 - .L_10)
.L_10:
        /*001c*/ 	.word	0x00000000
        /*0020*/ 	.short	0x0004
        /*0022*/ 	.short	0x001c
        /*0024*/ 	.byte	0x00, 0xf0, 0x11, 0x00


	//----- nvinfo : EIATTR_KPARAM_INFO
	.align		4
.L_11:
        /*0028*/ 	.byte	0x04, 0x17
        /*002a*/ 	.short	(.L_13 - .L_12)
.L_12:
        /*002c*/ 	.word	0x00000000
        /*0030*/ 	.short	0x0003
        /*0032*/ 	.short	0x0018
        /*0034*/ 	.byte	0x00, 0xf0, 0x11, 0x00


	//----- nvinfo : EIATTR_KPARAM_INFO
	.align		4
.L_13:
        /*0038*/ 	.byte	0x04, 0x17
        /*003a*/ 	.short	(.L_15 - .L_14)
.L_14:
        /*003c*/ 	.word	0x00000000
        /*0040*/ 	.short	0x0002
        /*0042*/ 	.short	0x0010
        /*0044*/ 	.byte	0x00, 0xf5, 0x21, 0x00


	//----- nvinfo : EIATTR_KPARAM_INFO
	.align		4
.L_15:
        /*0048*/ 	.byte	0x04, 0x17
        /*004a*/ 	.short	(.L_17 - .L_16)
.L_16:
        /*004c*/ 	.word	0x00000000
        /*0050*/ 	.short	0x0001
        /*0052*/ 	.short	0x0008
        /*0054*/ 	.byte	0x00, 0xf5, 0x21, 0x00


	//----- nvinfo : EIATTR_KPARAM_INFO
	.align		4
.L_17:
        /*0058*/ 	.byte	0x04, 0x17
        /*005a*/ 	.short	(.L_19 - .L_18)
.L_18:
        /*005c*/ 	.word	0x00000000
        /*0060*/ 	.short	0x0000
        /*0062*/ 	.short	0x0000
        /*0064*/ 	.byte	0x00, 0xf5, 0x21, 0x00


	//----- nvinfo : EIATTR_SPARSE_MMA_MASK
	.align		4
.L_19:
        /*0068*/ 	.byte	0x03, 0x50
        /*006a*/ 	.short	0x0000


	//----- nvinfo : EIATTR_MAXREG_COUNT
	.align		4
        /*006c*/ 	.byte	0x03, 0x1b
        /*006e*/ 	.short	0x00ff


	//----- nvinfo : EIATTR_MERCURY_ISA_VERSION
	.align		4
        /*0070*/ 	.byte	0x03, 0x5f
        /*0072*/ 	.short	0x0101


	//----- nvinfo : EIATTR_VRC_CTA_INIT_COUNT
	.align		4
        /*0074*/ 	.byte	0x02, 0x4a
	.zero		1
	.zero		1


	//----- nvinfo : EIATTR_EXIT_INSTR_OFFSETS
	.align		4
        /*0078*/ 	.byte	0x04, 0x1c
        /*007a*/ 	.short	(.L_21 - .L_20)


	//   ....[0]....
.L_20:
        /*007c*/ 	.word	0x00001050


	//----- nvinfo : EIATTR_CBANK_PARAM_SIZE
	.align		4
.L_21:
        /*0080*/ 	.byte	0x03, 0x19
        /*0082*/ 	.short	0x0024


	//----- nvinfo : EIATTR_PARAM_CBANK
	.align		4
        /*0084*/ 	.byte	0x04, 0x0a
        /*0086*/ 	.short	(.L_23 - .L_22)
	.align		4
.L_22:
        /*0088*/ 	.word	index@(.nv.constant0._Z25sgemm_globalMemory_kernelPfS_S_iii)
        /*008c*/ 	.short	0x0380
        /*008e*/ 	.short	0x0024


	//----- nvinfo : EIATTR_SW_WAR
	.align		4
.L_23:
        /*0090*/ 	.byte	0x04, 0x36
        /*0092*/ 	.short	(.L_25 - .L_24)
.L_24:
        /*0094*/ 	.word	0x00000008
.L_25:


//--------------------- .nv.callgraph             --------------------------
	.section	.nv.callgraph,"",@"SHT_CUDA_CALLGRAPH"
	.align	4
	.sectionentsize	8
	.align		4
        /*0000*/ 	.word	0x00000000
	.align		4
        /*0004*/ 	.word	0xffffffff
	.align		4
        /*0008*/ 	.word	0x00000000
	.align		4
        /*000c*/ 	.word	0xfffffffe
	.align		4
        /*0010*/ 	.word	0x00000000
	.align		4
        /*0014*/ 	.word	0xfffffffd
	.align		4
        /*0018*/ 	.word	0x00000000
	.align		4
        /*001c*/ 	.word	0xfffffffc


//--------------------- .text._Z25sgemm_globalMemory_kernelPfS_S_iii --------------------------
	.section	.text._Z25sgemm_globalMemory_kernelPfS_S_iii,"ax",@progbits
	.align	128
        .global         _Z25sgemm_globalMemory_kernelPfS_S_iii
        .type           _Z25sgemm_globalMemory_kernelPfS_S_iii,@function
        .size           _Z25sgemm_globalMemory_kernelPfS_S_iii,(.L_x_6 - _Z25sgemm_globalMemory_kernelPfS_S_iii)
        .other          _Z25sgemm_globalMemory_kernelPfS_S_iii,@"STO_CUDA_ENTRY STV_DEFAULT"
_Z25sgemm_globalMemory_kernelPfS_S_iii:
.text._Z25sgemm_globalMemory_kernelPfS_S_iii:
[----:B------:R-:W-:Y:S08]  /*0000*/  LDC R1, c[0x0][0x37c] ;  /* 0x0000df00ff017b82 */ /* 0x000ff00000000800 */
[----:B------:R-:W0:Y:S01]  /*0010*/  LDC R0, c[0x0][0x3a0] ;  /* 0x0000e800ff007b82 */ /* 0x000e220000000800 */
[----:B------:R-:W1:Y:S01]  /*0020*/  LDCU UR4, c[0x0][0x360] ;  /* 0x00006c00ff0477ac */ /* 0x000e620008000800 */
[----:B------:R-:W-:Y:S01]  /*0030*/  IMAD.MOV.U32 R27, RZ, RZ, RZ ;  /* 0x000000ffff1b7224 */ /* 0x000fe200078e00ff */
[----:B------:R-:W2:Y:S05]  /*0040*/  LDCU UR6, c[0x0][0x364] ;  /* 0x00006c80ff0677ac */ /* 0x000eaa0008000800 */
[----:B------:R-:W1:Y:S01]  /*0050*/  S2UR UR5, SR_CTAID.X ;  /* 0x00000000000579c3 */ /* 0x000e620000002500 */
[----:B------:R-:W3:Y:S07]  /*0060*/  LDCU.64 UR8, c[0x0][0x358] ;  /* 0x00006b00ff0877ac */ /* 0x000eee0008000a00 */
[----:B------:R-:W2:Y:S01]  /*0070*/  S2UR UR7, SR_CTAID.Y ;  /* 0x00000000000779c3 */ /* 0x000ea20000002600 */
[----:B0-----:R-:W-:Y:S01]  /*0080*/  ISETP.GE.AND P0, PT, R0, 0x1, PT ;  /* 0x000000010000780c */ /* 0x001fe20003f06270 */
[----:B-1----:R-:W-:-:S02]  /*0090*/  UIMAD UR4, UR4, UR5, URZ ;  /* 0x00000005040472a4 */ /* 0x002fc4000f8e02ff */
[----:B--2---:R-:W-:-:S10]  /*00a0*/  UIMAD UR5, UR6, UR7, URZ ;  /* 0x00000007060572a4 */ /* 0x004fd4000f8e02ff */
[----:B---3--:R-:W-:Y:S05]  /*00b0*/  @!P0 BRA `(.L_x_0) ;  /* 0x0000000c00c08947 */ /* 0x008fea0003800000 */
[----:B------:R-:W0:Y:S01]  /*00c0*/  S2R R3, SR_TID.X ;  /* 0x0000000000037919 */ /* 0x000e220000002100 */
[C---:B------:R-:W-:Y:S01]  /*00d0*/  ISETP.GE.U32.AND P0, PT, R0.reuse, 0x8, PT ;  /* 0x000000080000780c */ /* 0x040fe20003f06070 */
[----:B------:R-:W-:Y:S01]  /*00e0*/  IMAD R5, R0, UR4, RZ ;  /* 0x0000000400057c24 */ /* 0x000fe2000f8e02ff */
[----:B------:R-:W1:Y:S01]  /*00f0*/  S2R R4, SR_TID.Y ;  /* 0x0000000000047919 */ /* 0x000e620000002200 */
[----:B------:R-:W-:Y:S02]  /*0100*/  IMAD.MOV.U32 R27, RZ, RZ, RZ ;  /* 0x000000ffff1b7224 */ /* 0x000fe400078e00ff */
[----:B------:R-:W-:-:S08]  /*0110*/  IMAD.MOV.U32 R7, RZ, RZ, RZ ;  /* 0x000000ffff077224 */ /* 0x000fd000078e00ff */
[----:B------:R-:W-:Y:S05]  /*0120*/  @!P0 BRA `(.L_x_1) ;  /* 0x0000000400e48947 */ /* 0x000fea0003800000 */
[----:B------:R-:W2:Y:S01]  /*0130*/  LDC R9, c[0x0][0x39c] ;  /* 0x0000e700ff097b82 */ /* 0x000ea20000000800 */
[----:B------:R-:W-:Y:S01]  /*0140*/  LOP3.LUT R7, R0, 0x7ffffff8, RZ, 0xc0, !PT ;  /* 0x7ffffff800077812 */ /* 0x000fe200078ec0ff */
[----:B0-----:R-:W-:Y:S01]  /*0150*/  IMAD R8, R3, R0, 0x3 ;  /* 0x0000000303087424 */ /* 0x001fe200078e0200 */
[----:B------:R-:W0:Y:S01]  /*0160*/  LDCU.128 UR12, c[0x0][0x380] ;  /* 0x00007000ff0c77ac */ /* 0x000e220008000c00 */
[----:B------:R-:W-:Y:S02]  /*0170*/  IMAD.MOV.U32 R27, RZ, RZ, RZ ;  /* 0x000000ffff1b7224 */ /* 0x000fe400078e00ff */
[----:B-1----:R-:W-:Y:S02]  /*0180*/  IMAD.MOV.U32 R6, RZ, RZ, R4 ;  /* 0x000000ffff067224 */ /* 0x002fe400078e0004 */
[----:B------:R-:W-:Y:S02]  /*0190*/  IMAD.MOV R11, RZ, RZ, -R7 ;  /* 0x000000ffff0b7224 */ /* 0x000fe400078e0a07 */
[----:B--2---:R-:W-:-:S02]  /*01a0*/  IMAD.IADD R10, R4, 0x1, R9 ;  /* 0x00000001040a7824 */ /* 0x004fc400078e0209 */
[C-C-:B------:R-:W-:Y:S02]  /*01b0*/  IMAD R2, R9.reuse, 0x2, R4.reuse ;  /* 0x0000000209027824 */ /* 0x140fe400078e0204 */
[C-C-:B------:R-:W-:Y:S02]  /*01c0*/  IMAD R12, R9.reuse, 0x3, R4.reuse ;  /* 0x00000003090c7824 */ /* 0x140fe400078e0204 */
[C-C-:B------:R-:W-:Y:S02]  /*01d0*/  IMAD R22, R9.reuse, 0x4, R4.reuse ;  /* 0x0000000409167824 */ /* 0x140fe400078e0204 */
[C-C-:B------:R-:W-:Y:S02]  /*01e0*/  IMAD R24, R9.reuse, 0x5, R4.reuse ;  /* 0x0000000509187824 */ /* 0x140fe400078e0204 */
[C-C-:B------:R-:W-:Y:S02]  /*01f0*/  IMAD R26, R9.reuse, 0x6, R4.reuse ;  /* 0x00000006091a7824 */ /* 0x140fe400078e0204 */
[----:B0-----:R-:W-:-:S07]  /*0200*/  IMAD R28, R9, 0x7, R4 ;  /* 0x00000007091c7824 */ /* 0x001fce00078e0204 */
.L_x_2:
[----:B------:R-:W-:Y:S01]  /*0210*/  VIADD R14, R8, 0xfffffffd ;  /* 0xfffffffd080e7836 */ /* 0x000fe20000000000 */
[----:B------:R-:W-:-:S04]  /*0220*/  IADD3 R13, P1, PT, R6, UR5, RZ ;  /* 0x00000005060d7c10 */ /* 0x000fc8000ff3e0ff */
[----:B------:R-:W-:Y:S01]  /*0230*/  IADD3 R15, P0, PT, R5, R14, RZ ;  /* 0x0000000e050f7210 */ /* 0x000fe20007f1e0ff */
[----:B------:R-:W-:Y:S01]  /*0240*/  IMAD.X R14, RZ, RZ, RZ, P1 ;  /* 0x000000ffff0e7224 */ /* 0x000fe200008e06ff */
[----:B------:R-:W-:-:S03]  /*0250*/  LEA R20, P1, R13, UR14, 0x2 ;  /* 0x0000000e0d147c11 */ /* 0x000fc6000f8210ff */
[----:B------:R-:W-:Y:S01]  /*0260*/  IMAD.X R16, RZ, RZ, RZ, P0 ;  /* 0x000000ffff107224 */ /* 0x000fe200000e06ff */
[----:B------:R-:W-:Y:S02]  /*0270*/  LEA R18, P0, R15, UR12, 0x2 ;  /* 0x0000000c0f127c11 */ /* 0x000fe4000f8010ff */
[----:B------:R-:W-:Y:S01]  /*0280*/  LEA.HI.X R21, R13, UR15, R14, 0x2, P1 ;  /* 0x0000000f0d157c11 */ /* 0x000fe200088f140e */
[----:B------:R-:W-:Y:S01]  /*0290*/  VIADD R14, R8, 0xfffffffe ;  /* 0xfffffffe080e7836 */ /* 0x000fe20000000000 */
[----:B------:R-:W-:Y:S02]  /*02a0*/  LEA.HI.X R19, R15, UR13, R16, 0x2, P0 ;  /* 0x0000000d0f137c11 */ /* 0x000fe400080f1410 */
[----:B------:R-:W-:Y:S01]  /*02b0*/  IADD3 R13, P1, PT, R10, UR5, RZ ;  /* 0x000000050a0d7c10 */ /* 0x000fe2000ff3e0ff */
[----:B------:R-:W2:Y:S01]  /*02c0*/  LDG.E R23, desc[UR8][R20.64] ;  /* 0x0000000814177981 */ /* 0x000ea2000c1e1900 */
[----:B------:R-:W-:-:S03]  /*02d0*/  IADD3 R17, P0, PT, R5, R14, RZ ;  /* 0x0000000e05117210 */ /* 0x000fc60007f1e0ff */
[----:B------:R0:W2:Y:S01]  /*02e0*/  LDG.E R29, desc[UR8][R18.64] ;  /* 0x00000008121d7981 */ /* 0x0000a2000c1e1900 */
[----:B------:R-:W-:Y:S01]  /*02f0*/  IMAD.X R15, RZ, RZ, RZ, P1 ;  /* 0x000000ffff0f7224 */ /* 0x000fe200008e06ff */
[----:B------:R-:W-:Y:S01]  /*0300*/  LEA R14, P1, R13, UR14, 0x2 ;  /* 0x0000000e0d0e7c11 */ /* 0x000fe2000f8210ff */
[----:B------:R-:W-:Y:S01]  /*0310*/  IMAD.X R25, RZ, RZ, RZ, P0 ;  /* 0x000000ffff197224 */ /* 0x000fe200000e06ff */
[----:B------:R-:W-:Y:S02]  /*0320*/  LEA R16, P0, R17, UR12, 0x2 ;  /* 0x0000000c11107c11 */ /* 0x000fe4000f8010ff */
[----:B------:R-:W-:Y:S02]  /*0330*/  LEA.HI.X R15, R13, UR15, R15, 0x2, P1 ;  /* 0x0000000f0d0f7c11 */ /* 0x000fe400088f140f */
[----:B------:R-:W-:-:S03]  /*0340*/  LEA.HI.X R17, R17, UR13, R25, 0x2, P0 ;  /* 0x0000000d11117c11 */ /* 0x000fc600080f1419 */
[----:B------:R1:W3:Y:S04]  /*0350*/  LDG.E R13, desc[UR8][R14.64] ;  /* 0x000000080e0d7981 */ /* 0x0002e8000c1e1900 */
[----:B------:R4:W3:Y:S01]  /*0360*/  LDG.E R25, desc[UR8][R16.64] ;  /* 0x0000000810197981 */ /* 0x0008e2000c1e1900 */
[----:B0-----:R-:W-:Y:S01]  /*0370*/  VIADD R18, R8, 0xffffffff ;  /* 0xffffffff08127836 */ /* 0x001fe20000000000 */
[----:B------:R-:W-:-:S04]  /*0380*/  IADD3 R21, P1, PT, R2, UR5, RZ ;  /* 0x0000000502157c10 */ /* 0x000fc8000ff3e0ff */
[----:B------:R-:W-:Y:S01]  /*0390*/  IADD3 R19, P0, PT, R5, R18, RZ ;  /* 0x0000001205137210 */ /* 0x000fe20007f1e0ff */
[----:B-1----:R-:W-:-:S04]  /*03a0*/  IMAD.X R14, RZ, RZ, RZ, P1 ;  /* 0x000000ffff0e7224 */ /* 0x002fc800008e06ff */
[----:B------:R-:W-:Y:S01]  /*03b0*/  IMAD.X R20, RZ, RZ, RZ, P0 ;  /* 0x000000ffff147224 */ /* 0x000fe200000e06ff */
[----:B------:R-:W-:-:S04]  /*03c0*/  LEA R18, P0, R19, UR12, 0x2 ;  /* 0x0000000c13127c11 */ /* 0x000fc8000f8010ff */
[----:B------:R-:W-:Y:S02]  /*03d0*/  LEA.HI.X R19, R19, UR13, R20, 0x2, P0 ;  /* 0x0000000d13137c11 */ /* 0x000fe400080f1414 */
[----:B------:R-:W-:-:S04]  /*03e0*/  LEA R20, P0, R21, UR14, 0x2 ;  /* 0x0000000e15147c11 */ /* 0x000fc8000f8010ff */
[----:B------:R-:W-:Y:S02]  /*03f0*/  LEA.HI.X R21, R21, UR15, R14, 0x2, P0 ;  /* 0x0000000f15157c11 */ /* 0x000fe400080f140e */
[----:B------:R-:W-:-:S03]  /*0400*/  IADD3 R15, P0, PT, R5, R8, RZ ;  /* 0x00000008050f7210 */ /* 0x000fc60007f1e0ff */
[----:B------:R-:W5:Y:S01]  /*0410*/  LDG.E R20, desc[UR8][R20.64] ;  /* 0x0000000814147981 */ /* 0x000f62000c1e1900 */
[----:B----4-:R-:W-:Y:S01]  /*0420*/  IADD3 R17, P1, PT, R12, UR5, RZ ;  /* 0x000000050c117c10 */ /* 0x010fe2000ff3e0ff */
[----:B------:R-:W-:Y:S01]  /*0430*/  IMAD.X R16, RZ, RZ, RZ, P0 ;  /* 0x000000ffff107224 */ /* 0x000fe200000e06ff */
[C---:B------:R-:W-:Y:S01]  /*0440*/  LEA R14, P0, R15.reuse, UR12, 0x2 ;  /* 0x0000000c0f0e7c11 */ /* 0x040fe2000f8010ff */
[----:B------:R0:W5:Y:S03]  /*0450*/  LDG.E R21, desc[UR8][R18.64] ;  /* 0x0000000812157981 */ /* 0x000166000c1e1900 */
[----:B------:R-:W-:Y:S02]  /*0460*/  LEA.HI.X R15, R15, UR13, R16, 0x2, P0 ;  /* 0x0000000d0f0f7c11 */ /* 0x000fe400080f1410 */
[----:B------:R-:W-:Y:S01]  /*0470*/  LEA R16, P0, R17, UR14, 0x2 ;  /* 0x0000000e11107c11 */ /* 0x000fe2000f8010ff */
[----:B0-----:R-:W-:-:S02]  /*0480*/  VIADD R18, R8, 0x1 ;  /* 0x0000000108127836 */ /* 0x001fc40000000000 */
[----:B--2---:R-:W-:Y:S01]  /*0490*/  FFMA R29, R29, R23, R27 ;  /* 0x000000171d1d7223 */ /* 0x004fe2000000001b */
[----:B------:R-:W-:-:S05]  /*04a0*/  IMAD.X R23, RZ, RZ, RZ, P1 ;  /* 0x000000ffff177224 */ /* 0x000fca00008e06ff */
[----:B------:R-:W-:Y:S02]  /*04b0*/  LEA.HI.X R17, R17, UR15, R23, 0x2, P0 ;  /* 0x0000000f11117c11 */ /* 0x000fe400080f1417 */
[----:B------:R-:W-:Y:S01]  /*04c0*/  IADD3 R18, P0, PT, R5, R18, RZ ;  /* 0x0000001205127210 */ /* 0x000fe20007f1e0ff */
[----:B------:R0:W2:Y:S04]  /*04d0*/  LDG.E R23, desc[UR8][R14.64] ;  /* 0x000000080e177981 */ /* 0x0000a8000c1e1900 */
[----:B------:R-:W-:Y:S01]  /*04e0*/  IMAD.X R19, RZ, RZ, RZ, P0 ;  /* 0x000000ffff137224 */ /* 0x000fe200000e06ff */
[----:B------:R1:W2:Y:S01]  /*04f0*/  LDG.E R27, desc[UR8][R16.64] ;  /* 0x00000008101b7981 */ /* 0x0002a2000c1e1900 */
[----:B---3--:R-:W-:Y:S01]  /*0500*/  FFMA R25, R25, R13, R29 ;  /* 0x0000000d19197223 */ /* 0x008fe2000000001d */
[----:B------:R-:W-:-:S02]  /*0510*/  IADD3 R13, P1, PT, R22, UR5, RZ ;  /* 0x00000005160d7c10 */ /* 0x000fc4000ff3e0ff */
[----:B0-----:R-:W-:-:S04]  /*0520*/  LEA R14, P0, R18, UR12, 0x2 ;  /* 0x0000000c120e7c11 */ /* 0x001fc8000f8010ff */
[----:B------:R-:W-:Y:S01]  /*0530*/  LEA.HI.X R15, R18, UR13, R19, 0x2, P0 ;  /* 0x0000000d120f7c11 */ /* 0x000fe200080f1413 */
[----:B------:R-:W-:Y:S01]  /*0540*/  IMAD.X R19, RZ, RZ, RZ, P1 ;  /* 0x000000ffff137224 */ /* 0x000fe200008e06ff */
[----:B------:R-:W-:-:S04]  /*0550*/  LEA R18, P0, R13, UR14, 0x2 ;  /* 0x0000000e0d127c11 */ /* 0x000fc8000f8010ff */
[----:B------:R-:W-:Y:S02]  /*0560*/  LEA.HI.X R19, R13, UR15, R19, 0x2, P0 ;  /* 0x0000000f0d137c11 */ /* 0x000fe400080f1413 */
[----:B------:R0:W3:Y:S04]  /*0570*/  LDG.E R13, desc[UR8][R14.64] ;  /* 0x000000080e0d7981 */ /* 0x0000e8000c1e1900 */
[----:B------:R4:W3:Y:S01]  /*0580*/  LDG.E R18, desc[UR8][R18.64] ;  /* 0x0000000812127981 */ /* 0x0008e2000c1e1900 */
[----:B-1----:R-:W-:-:S05]  /*0590*/  VIADD R16, R8, 0x2 ;  /* 0x0000000208107836 */ /* 0x002fca0000000000 */
[----:B------:R-:W-:Y:S02]  /*05a0*/  IADD3 R16, P0, PT, R5, R16, RZ ;  /* 0x0000001005107210 */ /* 0x000fe40007f1e0ff */
[----:B------:R-:W-:Y:S01]  /*05b0*/  IADD3 R17, P1, PT, R24, UR5, RZ ;  /* 0x0000000518117c10 */ /* 0x000fe2000ff3e0ff */
[----:B0-----:R-:W-:Y:S02]  /*05c0*/  VIADD R14, R8, 0x3 ;  /* 0x00000003080e7836 */ /* 0x001fe40000000000 */
[----:B-----5:R-:W-:Y:S01]  /*05d0*/  FFMA R29, R21, R20, R25 ;  /* 0x00000014151d7223 */ /* 0x020fe20000000019 */
[----:B------:R-:W-:Y:S01]  /*05e0*/  IMAD.X R21, RZ, RZ, RZ, P0 ;  /* 0x000000ffff157224 */ /* 0x000fe200000e06ff */
[----:B------:R-:W-:Y:S01]  /*05f0*/  LEA R20, P0, R16, UR12, 0x2 ;  /* 0x0000000c10147c11 */ /* 0x000fe2000f8010ff */
[----:B------:R-:W-:-:S03]  /*0600*/  IMAD.X R25, RZ, RZ, RZ, P1 ;  /* 0x000000ffff197224 */ /* 0x000fc600008e06ff */
[----:B------:R-:W-:Y:S02]  /*0610*/  LEA.HI.X R21, R16, UR13, R21, 0x2, P0 ;  /* 0x0000000d10157c11 */ /* 0x000fe400080f1415 */
[C---:B------:R-:W-:Y:S02]  /*0620*/  LEA R16, P0, R17.reuse, UR14, 0x2 ;  /* 0x0000000e11107c11 */ /* 0x040fe4000f8010ff */
[----:B------:R-:W-:Y:S01]  /*0630*/  IADD3 R15, P1, PT, R26, UR5, RZ ;  /* 0x000000051a0f7c10 */ /* 0x000fe2000ff3e0ff */
[----:B------:R-:W5:Y:S01]  /*0640*/  LDG.E R20, desc[UR8][R20.64] ;  /* 0x0000000814147981 */ /* 0x000f62000c1e1900 */
[----:B------:R-:W-:Y:S02]  /*0650*/  LEA.HI.X R17, R17, UR15, R25, 0x2, P0 ;  /* 0x0000000f11117c11 */ /* 0x000fe400080f1419 */
[----:B------:R-:W-:-:S03]  /*0660*/  IADD3 R14, P0, PT, R5, R14, RZ ;  /* 0x0000000e050e7210 */ /* 0x000fc60007f1e0ff */
[----:B------:R0:W5:Y:S02]  /*0670*/  LDG.E R25, desc[UR8][R16.64] ;  /* 0x0000000810197981 */ /* 0x000164000c1e1900 */
[----:B----4-:R-:W-:Y:S01]  /*0680*/  IMAD.X R19, RZ, RZ, RZ, P0 ;  /* 0x000000ffff137224 */ /* 0x010fe200000e06ff */
[----:B0-----:R-:W-:-:S04]  /*0690*/  LEA R16, P0, R14, UR12, 0x2 ;  /* 0x0000000c0e107c11 */ /* 0x001fc8000f8010ff */
[----:B------:R-:W-:Y:S01]  /*06a0*/  LEA.HI.X R17, R14, UR13, R19, 0x2, P0 ;  /* 0x0000000d0e117c11 */ /* 0x000fe200080f1413 */
[----:B------:R-:W-:Y:S01]  /*06b0*/  IMAD.X R19, RZ, RZ, RZ, P1 ;  /* 0x000000ffff137224 */ /* 0x000fe200008e06ff */
[----:B------:R-:W-:-:S03]  /*06c0*/  LEA R14, P0, R15, UR14, 0x2 ;  /* 0x0000000e0f0e7c11 */ /* 0x000fc6000f8010ff */
[----:B------:R-:W4:Y:S01]  /*06d0*/  LDG.E R16, desc[UR8][R16.64] ;  /* 0x0000000810107981 */ /* 0x000f22000c1e1900 */
[----:B------:R-:W-:Y:S01]  /*06e0*/  LEA.HI.X R15, R15, UR15, R19, 0x2, P0 ;  /* 0x0000000f0f0f7c11 */ /* 0x000fe200080f1413 */
[----:B------:R-:W-:-:S05]  /*06f0*/  VIADD R19, R8, 0x4 ;  /* 0x0000000408137836 */ /* 0x000fca0000000000 */
[----:B------:R-:W-:Y:S02]  /*0700*/  IADD3 R19, P0, PT, R5, R19, RZ ;  /* 0x0000001305137210 */ /* 0x000fe40007f1e0ff */
[----:B------:R-:W-:Y:S01]  /*0710*/  IADD3 R21, P1, PT, R28, UR5, RZ ;  /* 0x000000051c157c10 */ /* 0x000fe2000ff3e0ff */
[----:B--2---:R-:W-:Y:S02]  /*0720*/  FFMA R27, R23, R27, R29 ;  /* 0x0000001b171b7223 */ /* 0x004fe4000000001d */
[----:B------:R0:W4:Y:S02]  /*0730*/  LDG.E R23, desc[UR8][R14.64] ;  /* 0x000000080e177981 */ /* 0x000124000c1e1900 */
[----:B---3--:R-:W-:Y:S01]  /*0740*/  FFMA R13, R13, R18, R27 ;  /* 0x000000120d0d7223 */ /* 0x008fe2000000001b */
[----:B------:R-:W-:Y:S01]  /*0750*/  IMAD.X R18, RZ, RZ, RZ, P0 ;  /* 0x000000ffff127224 */ /* 0x000fe200000e06ff */
[----:B0-----:R-:W-:-:S04]  /*0760*/  LEA R14, P0, R19, UR12, 0x2 ;  /* 0x0000000c130e7c11 */ /* 0x001fc8000f8010ff */
[----:B------:R-:W-:Y:S01]  /*0770*/  LEA.HI.X R15, R19, UR13, R18, 0x2, P0 ;  /* 0x0000000d130f7c11 */ /* 0x000fe200080f1412 */
[----:B------:R-:W-:Y:S01]  /*0780*/  IMAD.X R19, RZ, RZ, RZ, P1 ;  /* 0x000000ffff137224 */ /* 0x000fe200008e06ff */
[----:B------:R-:W-:-:S03]  /*0790*/  LEA R18, P0, R21, UR14, 0x2 ;  /* 0x0000000e15127c11 */ /* 0x000fc6000f8010ff */
[----:B------:R-:W2:Y:S01]  /*07a0*/  LDG.E R14, desc[UR8][R14.64] ;  /* 0x000000080e0e7981 */ /* 0x000ea2000c1e1900 */
[----:B------:R-:W-:-:S05]  /*07b0*/  LEA.HI.X R19, R21, UR15, R19, 0x2, P0 ;  /* 0x0000000f15137c11 */ /* 0x000fca00080f1413 */
[----:B------:R-:W2:Y:S01]  /*07c0*/  LDG.E R18, desc[UR8][R18.64] ;  /* 0x0000000812127981 */ /* 0x000ea2000c1e1900 */
[----:B------:R-:W-:-:S05]  /*07d0*/  VIADD R11, R11, 0x8 ;  /* 0x000000080b0b7836 */ /* 0x000fca0000000000 */
[----:B------:R-:W-:Y:S01]  /*07e0*/  ISETP.NE.AND P0, PT, R11, RZ, PT ;  /* 0x000000ff0b00720c */ /* 0x000fe20003f05270 */
[C---:B------:R-:W-:Y:S02]  /*07f0*/  IMAD R10, R9.reuse, 0x8, R10 ;  /* 0x00000008090a7824 */ /* 0x040fe400078e020a */
[C---:B------:R-:W-:Y:S02]  /*0800*/  IMAD R2, R9.reuse, 0x8, R2 ;  /* 0x0000000809027824 */ /* 0x040fe400078e0202 */
[----:B-----5:R-:W-:Y:S01]  /*0810*/  FFMA R13, R20, R25, R13 ;  /* 0x00000019140d7223 */ /* 0x020fe2000000000d */
[C---:B------:R-:W-:Y:S02]  /*0820*/  IMAD R12, R9.reuse, 0x8, R12 ;  /* 0x00000008090c7824 */ /* 0x040fe400078e020c */
[C---:B------:R-:W-:Y:S02]  /*0830*/  IMAD R22, R9.reuse, 0x8, R22 ;  /* 0x0000000809167824 */ /* 0x040fe400078e0216 */
[----:B------:R-:W-:-:S02]  /*0840*/  IMAD R24, R9, 0x8, R24 ;  /* 0x0000000809187824 */ /* 0x000fc400078e0218 */
[C---:B------:R-:W-:Y:S02]  /*0850*/  IMAD R26, R9.reuse, 0x8, R26 ;  /* 0x00000008091a7824 */ /* 0x040fe400078e021a */
[C---:B------:R-:W-:Y:S02]  /*0860*/  IMAD R28, R9.reuse, 0x8, R28 ;  /* 0x00000008091c7824 */ /* 0x040fe400078e021c */
[----:B------:R-:W-:Y:S02]  /*0870*/  IMAD R6, R9, 0x8, R6 ;  /* 0x0000000809067824 */ /* 0x000fe400078e0206 */
[----:B------:R-:W-:Y:S02]  /*0880*/  VIADD R8, R8, 0x8 ;  /* 0x0000000808087836 */ /* 0x000fe40000000000 */
[----:B----4-:R-:W-:-:S04]  /*0890*/  FFMA R13, R16, R23, R13 ;  /* 0x00000017100d7223 */ /* 0x010fc8000000000d */
[----:B--2---:R-:W-:Y:S01]  /*08a0*/  FFMA R27, R14, R18, R13 ;  /* 0x000000120e1b7223 */ /* 0x004fe2000000000d */
[----:B------:R-:W-:Y:S06]  /*08b0*/  @P0 BRA `(.L_x_2) ;  /* 0xfffffff800540947 */ /* 0x000fec000383ffff */
.L_x_1:
[----:B------:R-:W-:-:S04]  /*08c0*/  LOP3.LUT R2, R0, 0x7, RZ, 0xc0, !PT ;  /* 0x0000000700027812 */ /* 0x000fc800078ec0ff */
[----:B------:R-:W-:-:S13]  /*08d0*/  ISETP.NE.AND P0, PT, R2, RZ, PT ;  /* 0x000000ff0200720c */ /* 0x000fda0003f05270 */
[----:B------:R-:W-:Y:S05]  /*08e0*/  @!P0 BRA `(.L_x_0) ;  /* 0x0000000400b48947 */ /* 0x000fea0003800000 */
[----:B------:R-:W-:Y:S02]  /*08f0*/  ISETP.GE.U32.AND P1, PT, R2, 0x4, PT ;  /* 0x000000040200780c */ /* 0x000fe40003f26070 */
[----:B------:R-:W-:-:S04]  /*0900*/  LOP3.LUT R24, R0, 0x3, RZ, 0xc0, !PT ;  /* 0x0000000300187812 */ /* 0x000fc800078ec0ff */
[----:B------:R-:W-:-:S07]  /*0910*/  ISETP.NE.AND P0, PT, R24, RZ, PT ;  /* 0x000000ff1800720c */ /* 0x000fce0003f05270 */
[----:B------:R-:W-:Y:S06]  /*0920*/  @!P1 BRA `(.L_x_3) ;  /* 0x0000000000dc9947 */ /* 0x000fec0003800000 */
[----:B------:R-:W1:Y:S01]  /*0930*/  LDCU UR6, c[0x0][0x39c] ;  /* 0x00007380ff0677ac */ /* 0x000e620008000800 */
[----:B0-----:R-:W-:Y:S01]  /*0940*/  IMAD R2, R3, R0, R7 ;  /* 0x0000000003027224 */ /* 0x001fe200078e0207 */
[----:B------:R-:W0:Y:S03]  /*0950*/  LDCU.128 UR12, c[0x0][0x380] ;  /* 0x00007000ff0c77ac */ /* 0x000e260008000c00 */
[----:B------:R-:W-:Y:S01]  /*0960*/  VIADD R10, R2, 0x2 ;  /* 0x00000002020a7836 */ /* 0x000fe20000000000 */
[----:B------:R-:W-:-:S05]  /*0970*/  IADD3 R8, P1, PT, R5, R2, RZ ;  /* 0x0000000205087210 */ /* 0x000fca0007f3e0ff */
[----:B------:R-:W-:Y:S02]  /*0980*/  IMAD.X R11, RZ, RZ, RZ, P1 ;  /* 0x000000ffff0b7224 */ /* 0x000fe400008e06ff */
[----:B-1----:R-:W-:Y:S01]  /*0990*/  IMAD R6, R7, UR6, R4 ;  /* 0x0000000607067c24 */ /* 0x002fe2000f8e0204 */
[----:B0-----:R-:W-:-:S04]  /*09a0*/  LEA R20, P1, R8, UR12, 0x2 ;  /* 0x0000000c08147c11 */ /* 0x001fc8000f8210ff */
[C---:B------:R-:W-:Y:S01]  /*09b0*/  IADD3 R9, P2, PT, R6.reuse, UR5, RZ ;  /* 0x0000000506097c10 */ /* 0x040fe2000ff5e0ff */
[----:B------:R-:W-:Y:S01]  /*09c0*/  VIADD R6, R6, UR6 ;  /* 0x0000000606067c36 */ /* 0x000fe20008000000 */
[----:B------:R-:W-:Y:S01]  /*09d0*/  LEA.HI.X R21, R8, UR13, R11, 0x2, P1 ;  /* 0x0000000d08157c11 */ /* 0x000fe200088f140b */
[C---:B------:R-:W-:Y:S01]  /*09e0*/  VIADD R8, R2.reuse, 0x1 ;  /* 0x0000000102087836 */ /* 0x040fe20000000000 */
[----:B------:R-:W-:Y:S01]  /*09f0*/  LEA R18, P1, R9, UR14, 0x2 ;  /* 0x0000000e09127c11 */ /* 0x000fe2000f8210ff */
[----:B------:R-:W-:Y:S01]  /*0a00*/  VIADD R2, R2, 0x3 ;  /* 0x0000000302027836 */ /* 0x000fe20000000000 */
[C---:B------:R-:W-:Y:S01]  /*0a10*/  IADD3 R11, P5, PT, R5.reuse, R10, RZ ;  /* 0x0000000a050b7210 */ /* 0x040fe20007fbe0ff */
[----:B------:R-:W-:Y:S01]  /*0a20*/  IMAD.X R12, RZ, RZ, RZ, P2 ;  /* 0x000000ffff0c7224 */ /* 0x000fe200010e06ff */
[C---:B------:R-:W-:Y:S01]  /*0a30*/  IADD3 R13, P4, PT, R5.reuse, R8, RZ ;  /* 0x00000008050d7210 */ /* 0x040fe20007f9e0ff */
[----:B------:R0:W2:Y:S01]  /*0a40*/  LDG.E R20, desc[UR8][R20.64] ;  /* 0x0000000814147981 */ /* 0x0000a2000c1e1900 */
[----:B------:R-:W-:Y:S01]  /*0a50*/  IADD3 R8, P6, PT, R5, R2, RZ ;  /* 0x0000000205087210 */ /* 0x000fe20007fde0ff */
[----:B------:R-:W-:Y:S01]  /*0a60*/  IMAD.X R16, RZ, RZ, RZ, P5 ;  /* 0x000000ffff107224 */ /* 0x000fe200028e06ff */
[----:B------:R-:W-:Y:S01]  /*0a70*/  LEA.HI.X R19, R9, UR15, R12, 0x2, P1 ;  /* 0x0000000f09137c11 */ /* 0x000fe200088f140c */
[----:B------:R-:W-:Y:S01]  /*0a80*/  IMAD.X R22, RZ, RZ, RZ, P4 ;  /* 0x000000ffff167224 */ /* 0x000fe200020e06ff */
[----:B------:R-:W-:Y:S01]  /*0a90*/  LEA R14, P1, R13, UR12, 0x2 ;  /* 0x0000000c0d0e7c11 */ /* 0x000fe2000f8210ff */
[----:B------:R-:W-:Y:S01]  /*0aa0*/  IMAD.X R9, RZ, RZ, RZ, P6 ;  /* 0x000000ffff097224 */ /* 0x000fe200030e06ff */
[----:B------:R-:W-:Y:S01]  /*0ab0*/  LEA R12, P2, R11, UR12, 0x2 ;  /* 0x0000000c0b0c7c11 */ /* 0x000fe2000f8410ff */
[----:B------:R-:W2:Y:S01]  /*0ac0*/  LDG.E R18, desc[UR8][R18.64] ;  /* 0x0000000812127981 */ /* 0x000ea2000c1e1900 */
[----:B------:R-:W-:-:S02]  /*0ad0*/  LEA R10, P3, R8, UR12, 0x2 ;  /* 0x0000000c080a7c11 */ /* 0x000fc4000f8610ff */
[C---:B------:R-:W-:Y:S01]  /*0ae0*/  IADD3 R2, P4, PT, R6.reuse, UR5, RZ ;  /* 0x0000000506027c10 */ /* 0x040fe2000ff9e0ff */
[----:B------:R-:W-:Y:S01]  /*0af0*/  VIADD R6, R6, UR6 ;  /* 0x0000000606067c36 */ /* 0x000fe20008000000 */
[----:B------:R-:W-:Y:S02]  /*0b00*/  LEA.HI.X R15, R13, UR13, R22, 0x2, P1 ;  /* 0x0000000d0d0f7c11 */ /* 0x000fe400088f1416 */
[----:B------:R-:W-:Y:S02]  /*0b10*/  LEA.HI.X R13, R11, UR13, R16, 0x2, P2 ;  /* 0x0000000d0b0d7c11 */ /* 0x000fe400090f1410 */
[----:B------:R-:W-:Y:S01]  /*0b20*/  LEA.HI.X R11, R8, UR13, R9, 0x2, P3 ;  /* 0x0000000d080b7c11 */ /* 0x000fe200098f1409 */
[----:B------:R-:W-:Y:S01]  /*0b30*/  IMAD.X R9, RZ, RZ, RZ, P4 ;  /* 0x000000ffff097224 */ /* 0x000fe200020e06ff */
[C---:B------:R-:W-:Y:S01]  /*0b40*/  LEA R8, P1, R2.reuse, UR14, 0x2 ;  /* 0x0000000e02087c11 */ /* 0x040fe2000f8210ff */
[----:B------:R-:W3:Y:S03]  /*0b50*/  LDG.E R14, desc[UR8][R14.64] ;  /* 0x000000080e0e7981 */ /* 0x000ee6000c1e1900 */
[----:B------:R-:W-:Y:S01]  /*0b60*/  LEA.HI.X R9, R2, UR15, R9, 0x2, P1 ;  /* 0x0000000f02097c11 */ /* 0x000fe200088f1409 */
[----:B------:R-:W4:Y:S01]  /*0b70*/  LDG.E R13, desc[UR8][R12.64] ;  /* 0x000000080c0d7981 */ /* 0x000f22000c1e1900 */
[C---:B------:R-:W-:Y:S01]  /*0b80*/  IADD3 R2, P1, PT, R6.reuse, UR5, RZ ;  /* 0x0000000506027c10 */ /* 0x040fe2000ff3e0ff */
[----:B------:R-:W-:-:S02]  /*0b90*/  VIADD R6, R6, UR6 ;  /* 0x0000000606067c36 */ /* 0x000fc40008000000 */
[----:B------:R-:W3:Y:S02]  /*0ba0*/  LDG.E R8, desc[UR8][R8.64] ;  /* 0x0000000808087981 */ /* 0x000ee4000c1e1900 */
[----:B------:R-:W-:Y:S01]  /*0bb0*/  IMAD.X R17, RZ, RZ, RZ, P1 ;  /* 0x000000ffff117224 */ /* 0x000fe200008e06ff */
[----:B------:R-:W-:Y:S01]  /*0bc0*/  IADD3 R6, P2, PT, R6, UR5, RZ ;  /* 0x0000000506067c10 */ /* 0x000fe2000ff5e0ff */
[----:B------:R-:W5:Y:S01]  /*0bd0*/  LDG.E R11, desc[UR8][R10.64] ;  /* 0x000000080a0b7981 */ /* 0x000f62000c1e1900 */
[----:B------:R-:W-:-:S03]  /*0be0*/  LEA R16, P1, R2, UR14, 0x2 ;  /* 0x0000000e02107c11 */ /* 0x000fc6000f8210ff */
[----:B0-----:R-:W-:Y:S01]  /*0bf0*/  IMAD.X R21, RZ, RZ, RZ, P2 ;  /* 0x000000ffff157224 */ /* 0x001fe200010e06ff */
[----:B------:R-:W-:Y:S02]  /*0c00*/  LEA.HI.X R17, R2, UR15, R17, 0x2, P1 ;  /* 0x0000000f02117c11 */ /* 0x000fe400088f1411 */
[----:B------:R-:W-:-:S03]  /*0c10*/  LEA R22, P1, R6, UR14, 0x2 ;  /* 0x0000000e06167c11 */ /* 0x000fc6000f8210ff */
[----:B------:R-:W4:Y:S01]  /*0c20*/  LDG.E R16, desc[UR8][R16.64] ;  /* 0x0000000810107981 */ /* 0x000f22000c1e1900 */
[----:B------:R-:W-:-:S05]  /*0c30*/  LEA.HI.X R23, R6, UR15, R21, 0x2, P1 ;  /* 0x0000000f06177c11 */ /* 0x000fca00088f1415 */
[----:B------:R-:W5:Y:S01]  /*0c40*/  LDG.E R22, desc[UR8][R22.64] ;  /* 0x0000000816167981 */ /* 0x000f62000c1e1900 */
[----:B------:R-:W-:Y:S02]  /*0c50*/  VIADD R7, R7, 0x4 ;  /* 0x0000000407077836 */ /* 0x000fe40000000000 */
[----:B--2---:R-:W-:-:S04]  /*0c60*/  FFMA R27, R20, R18, R27 ;  /* 0x00000012141b7223 */ /* 0x004fc8000000001b */
[----:B---3--:R-:W-:-:S04]  /*0c70*/  FFMA R14, R14, R8, R27 ;  /* 0x000000080e0e7223 */ /* 0x008fc8000000001b */
[----:B----4-:R-:W-:-:S04]  /*0c80*/  FFMA R14, R13, R16, R14 ;  /* 0x000000100d0e7223 */ /* 0x010fc8000000000e */
[----:B-----5:R-:W-:-:S07]  /*0c90*/  FFMA R27, R11, R22, R14 ;  /* 0x000000160b1b7223 */ /* 0x020fce000000000e */
.L_x_3:
[----:B------:R-:W-:Y:S05]  /*0ca0*/  @!P0 BRA `(.L_x_0) ;  /* 0x0000000000c48947 */ /* 0x000fea0003800000 */
[----:B------:R-:W-:Y:S02]  /*0cb0*/  ISETP.NE.AND P1, PT, R24, 0x1, PT ;  /* 0x000000011800780c */ /* 0x000fe40003f25270 */
[----:B------:R-:W-:-:S04]  /*0cc0*/  LOP3.LUT R2, R0, 0x1, RZ, 0xc0, !PT ;  /* 0x0000000100027812 */ /* 0x000fc800078ec0ff */
[----:B------:R-:W-:-:S07]  /*0cd0*/  ISETP.NE.U32.AND P0, PT, R2, 0x1, PT ;  /* 0x000000010200780c */ /* 0x000fce0003f05070 */
        /* <DEDUP_REMOVED lines=11> */
[----:B------:R-:W-:Y:S02]  /*0d90*/  LEA.HI.X R9, R6, UR13, R9, 0x2, P1 ;  /* 0x0000000d06097c11 */ /* 0x000fe400088f1409 */
[----:B------:R-:W-:Y:S01]  /*0da0*/  IADD3 R6, P3, PT, R5, R12, RZ ;  /* 0x0000000c05067210 */ /* 0x000fe20007f7e0ff */
[----:B------:R-:W-:Y:S01]  /*0db0*/  IMAD.X R11, RZ, RZ, RZ, P2 ;  /* 0x000000ffff0b7224 */ /* 0x000fe200010e06ff */
[----:B------:R-:W-:Y:S01]  /*0dc0*/  IADD3 R16, P4, PT, R10, UR5, RZ ;  /* 0x000000050a107c10 */ /* 0x000fe2000ff9e0ff */
[----:B------:R-:W2:Y:S01]  /*0dd0*/  LDG.E R8, desc[UR8][R8.64] ;  /* 0x0000000808087981 */ /* 0x000ea2000c1e1900 */
[----:B------:R-:W-:Y:S01]  /*0de0*/  LEA R12, P1, R2, UR14, 0x2 ;  /* 0x0000000e020c7c11 */ /* 0x000fe2000f8210ff */
[----:B------:R-:W-:Y:S01]  /*0df0*/  IMAD.X R15, RZ, RZ, RZ, P3 ;  /* 0x000000ffff0f7224 */ /* 0x000fe200018e06ff */
[----:B------:R-:W-:Y:S01]  /*0e00*/  LEA R10, P2, R6, UR12, 0x2 ;  /* 0x0000000c060a7c11 */ /* 0x000fe2000f8410ff */
[----:B------:R-:W-:Y:S01]  /*0e10*/  IMAD.X R17, RZ, RZ, RZ, P4 ;  /* 0x000000ffff117224 */ /* 0x000fe200020e06ff */
[----:B------:R-:W-:-:S02]  /*0e20*/  LEA.HI.X R13, R2, UR15, R11, 0x2, P1 ;  /* 0x0000000f020d7c11 */ /* 0x000fc400088f140b */
[----:B------:R-:W-:Y:S02]  /*0e30*/  LEA R14, P1, R16, UR14, 0x2 ;  /* 0x0000000e100e7c11 */ /* 0x000fe4000f8210ff */
[----:B------:R-:W-:Y:S01]  /*0e40*/  LEA.HI.X R11, R6, UR13, R15, 0x2, P2 ;  /* 0x0000000d060b7c11 */ /* 0x000fe200090f140f */
[----:B------:R-:W2:Y:S01]  /*0e50*/  LDG.E R12, desc[UR8][R12.64] ;  /* 0x000000080c0c7981 */ /* 0x000ea2000c1e1900 */
[----:B------:R-:W-:-:S03]  /*0e60*/  LEA.HI.X R15, R16, UR15, R17, 0x2, P1 ;  /* 0x0000000f100f7c11 */ /* 0x000fc600088f1411 */
[----:B------:R-:W3:Y:S04]  /*0e70*/  LDG.E R10, desc[UR8][R10.64] ;  /* 0x000000080a0a7981 */ /* 0x000ee8000c1e1900 */
[----:B------:R-:W3:Y:S01]  /*0e80*/  LDG.E R14, desc[UR8][R14.64] ;  /* 0x000000080e0e7981 */ /* 0x000ee2000c1e1900 */
[----:B------:R-:W-:Y:S02]  /*0e90*/  VIADD R7, R7, 0x2 ;  /* 0x0000000207077836 */ /* 0x000fe40000000000 */
[----:B--2---:R-:W-:-:S04]  /*0ea0*/  FFMA R27, R8, R12, R27 ;  /* 0x0000000c081b7223 */ /* 0x004fc8000000001b */
[----:B---3--:R-:W-:-:S07]  /*0eb0*/  FFMA R27, R10, R14, R27 ;  /* 0x0000000e0a1b7223 */ /* 0x008fce000000001b */
.L_x_4:
[----:B------:R-:W-:Y:S05]  /*0ec0*/  @P0 BRA `(.L_x_0) ;  /* 0x00000000003c0947 */ /* 0x000fea0003800000 */
[----:B------:R-:W1:Y:S01]  /*0ed0*/  LDCU UR6, c[0x0][0x39c] ;  /* 0x00007380ff0677ac */ /* 0x000e620008000800 */
[----:B0-----:R-:W-:Y:S01]  /*0ee0*/  IMAD R0, R3, R0, R7 ;  /* 0x0000000003007224 */ /* 0x001fe200078e0207 */
[----:B------:R-:W0:Y:S04]  /*0ef0*/  LDCU.128 UR12, c[0x0][0x380] ;  /* 0x00007000ff0c77ac */ /* 0x000e280008000c00 */
[----:B------:R-:W-:-:S05]  /*0f00*/  IADD3 R3, P0, PT, R5, R0, RZ ;  /* 0x0000000005037210 */ /* 0x000fca0007f1e0ff */
[----:B------:R-:W-:Y:S02]  /*0f10*/  IMAD.X R6, RZ, RZ, RZ, P0 ;  /* 0x000000ffff067224 */ /* 0x000fe400000e06ff */
[----:B-1----:R-:W-:Y:S01]  /*0f20*/  IMAD R4, R7, UR6, R4 ;  /* 0x0000000607047c24 */ /* 0x002fe2000f8e0204 */
[----:B0-----:R-:W-:-:S04]  /*0f30*/  LEA R2, P1, R3, UR12, 0x2 ;  /* 0x0000000c03027c11 */ /* 0x001fc8000f8210ff */
[----:B------:R-:W-:Y:S02]  /*0f40*/  IADD3 R0, P2, PT, R4, UR5, RZ ;  /* 0x0000000504007c10 */ /* 0x000fe4000ff5e0ff */
[----:B------:R-:W-:Y:S02]  /*0f50*/  LEA.HI.X R3, R3, UR13, R6, 0x2, P1 ;  /* 0x0000000d03037c11 */ /* 0x000fe400088f1406 */
[C---:B------:R-:W-:Y:S01]  /*0f60*/  LEA R4, P0, R0.reuse, UR14, 0x2 ;  /* 0x0000000e00047c11 */ /* 0x040fe2000f8010ff */
[----:B------:R-:W-:Y:S02]  /*0f70*/  IMAD.X R5, RZ, RZ, RZ, P2 ;  /* 0x000000ffff057224 */ /* 0x000fe400010e06ff */
[----:B------:R-:W2:Y:S03]  /*0f80*/  LDG.E R2, desc[UR8][R2.64] ;  /* 0x0000000802027981 */ /* 0x000ea6000c1e1900 */
[----:B------:R-:W-:-:S05]  /*0f90*/  LEA.HI.X R5, R0, UR15, R5, 0x2, P0 ;  /* 0x0000000f00057c11 */ /* 0x000fca00080f1405 */
[----:B------:R-:W2:Y:S02]  /*0fa0*/  LDG.E R4, desc[UR8][R4.64] ;  /* 0x0000000804047981 */ /* 0x000ea4000c1e1900 */
[----:B--2---:R-:W-:-:S07]  /*0fb0*/  FFMA R27, R2, R4, R27 ;  /* 0x00000004021b7223 */ /* 0x004fce000000001b */
.L_x_0:
[----:B------:R-:W2:Y:S01]  /*0fc0*/  S2R R0, SR_TID.X ;  /* 0x0000000000007919 */ /* 0x000ea20000002100 */
[----:B0-----:R-:W0:Y:S01]  /*0fd0*/  LDC.64 R2, c[0x0][0x390] ;  /* 0x0000e400ff027b82 */ /* 0x001e220000000a00 */
[----:B------:R-:W3:Y:S01]  /*0fe0*/  LDCU UR6, c[0x0][0x39c] ;  /* 0x00007380ff0677ac */ /* 0x000ee20008000800 */
[----:B------:R-:W4:Y:S01]  /*0ff0*/  S2R R5, SR_TID.Y ;  /* 0x0000000000057919 */ /* 0x000f220000002200 */
[----:B--2---:R-:W-:Y:S02]  /*1000*/  VIADD R0, R0, UR4 ;  /* 0x0000000400007c36 */ /* 0x004fe40008000000 */
[----:B----4-:R-:W-:-:S04]  /*1010*/  VIADD R5, R5, UR5 ;  /* 0x0000000505057c36 */ /* 0x010fc80008000000 */
[----:B---3--:R-:W-:-:S04]  /*1020*/  IMAD R5, R0, UR6, R5 ;  /* 0x0000000600057c24 */ /* 0x008fc8000f8e0205 */
[----:B0-----:R-:W-:-:S05]  /*1030*/  IMAD.WIDE R2, R5, 0x4, R2 ;  /* 0x0000000405027825 */ /* 0x001fca00078e0202 */
[----:B------:R-:W-:Y:S01]  /*1040*/  STG.E desc[UR8][R2.64], R27 ;  /* 0x0000001b02007986 */ /* 0x000fe2000c101908 */
[----:B------:R-:W-:Y:S05]  /*1050*/  EXIT ;  /* 0x000000000000794d */ /* 0x000fea0003800000 */
.L_x_5:
[----:B------:R-:W-:-:S00]  /*1060*/  BRA `(.L_x_5) ;  /* 0xfffffffc00fc7947 */ /* 0x000fc0000383ffff */
[----:B------:R-:W-:-:S00]  /*1070*/  NOP ;  /* 0x0000000000007918 */ /* 0x000fc00000000000 */
        /* <DEDUP_REMOVED lines=8> */
.L_x_6:


//--------------------- .nv.shared.reserved.0     --------------------------
	.section	.nv.shared.reserved.0,"aw",@nobits
	.weak		__nv_reservedSMEM_offset_0_alias
	.size		__nv_reservedSMEM_offset_0_alias, 0, 64
	.other		__nv_reservedSMEM_offset_0_alias,@"STO_CUDA_RESERVED_SHARED STV_DEFAULT"
__nv_reservedSMEM_offset_0_alias:
	.zero		0
	.zero		64


//--------------------- .nv.constant0._Z25sgemm_globalMemory_kernelPfS_S_iii --------------------------
	.section	.nv.constant0._Z25sgemm_globalMemory_kernelPfS_S_iii,"a",@progbits
	.sectionflags	@""
	.align	4
.nv.constant0._Z25sgemm_globalMemory_kernelPfS_S_iii:
	.zero		932


//--------------------- SYMBOLS --------------------------

	.type		.nv.reservedSmem.offset0,@object
	.size		.nv.reservedSmem.offset0,0x4
